//
// Generated by NVIDIA NVVM Compiler
//
// Compiler Build ID: CL-36424714
// Cuda compilation tools, release 13.0, V13.0.88
// Based on NVVM 20.0.0
//

.version 9.0
.target sm_100
.address_size 64

	// .globl	_Z6VecAddPfS_
// _ZZ6VecAddPfS_E4data has been demoted

.visible .entry _Z6VecAddPfS_(
	.param .u64 .ptr .align 1 _Z6VecAddPfS__param_0,
	.param .u64 .ptr .align 1 _Z6VecAddPfS__param_1
)
{
	.reg .pred 	%p<9>;
	.reg .b32 	%r<8>;
	.reg .b32 	%f<24>;
	.reg .b64 	%rd<9>;
	// demoted variable
	.shared .align 4 .b8 _ZZ6VecAddPfS_E4data[512];
	ld.param.u64 	%rd2, [_Z6VecAddPfS__param_0];
	ld.param.u64 	%rd1, [_Z6VecAddPfS__param_1];
	cvta.to.global.u64 	%rd3, %rd2;
	mov.u32 	%r1, %ctaid.x;
	mov.u32 	%r2, %tid.x;
	shl.b32 	%r4, %r1, 7;
	add.s32 	%r5, %r4, %r2;
	mul.wide.u32 	%rd4, %r5, 4;
	add.s64 	%rd5, %rd3, %rd4;
	ld.global.f32 	%f1, [%rd5];
	shl.b32 	%r6, %r2, 2;
	mov.u32 	%r7, _ZZ6VecAddPfS_E4data;
	add.s32 	%r3, %r7, %r6;
	st.shared.f32 	[%r3], %f1;
	bar.sync 	0;
	setp.gt.u32 	%p1, %r2, 63;
	@%p1 bra 	$L__BB0_2;
	ld.shared.f32 	%f2, [%r3];
	ld.shared.f32 	%f3, [%r3+256];
	add.f32 	%f4, %f2, %f3;
	st.shared.f32 	[%r3], %f4;
$L__BB0_2:
	bar.sync 	0;
	setp.gt.u32 	%p2, %r2, 31;
	@%p2 bra 	$L__BB0_4;
	ld.shared.f32 	%f5, [%r3];
	ld.shared.f32 	%f6, [%r3+128];
	add.f32 	%f7, %f5, %f6;
	st.shared.f32 	[%r3], %f7;
$L__BB0_4:
	bar.sync 	0;
	setp.gt.u32 	%p3, %r2, 15;
	@%p3 bra 	$L__BB0_6;
	ld.shared.f32 	%f8, [%r3];
	ld.shared.f32 	%f9, [%r3+64];
	add.f32 	%f10, %f8, %f9;
	st.shared.f32 	[%r3], %f10;
$L__BB0_6:
	bar.sync 	0;
	setp.gt.u32 	%p4, %r2, 7;
	@%p4 bra 	$L__BB0_8;
	ld.shared.f32 	%f11, [%r3];
	ld.shared.f32 	%f12, [%r3+32];
	add.f32 	%f13, %f11, %f12;
	st.shared.f32 	[%r3], %f13;
$L__BB0_8:
	bar.sync 	0;
	setp.gt.u32 	%p5, %r2, 3;
	@%p5 bra 	$L__BB0_10;
	ld.shared.f32 	%f14, [%r3];
	ld.shared.f32 	%f15, [%r3+16];
	add.f32 	%f16, %f14, %f15;
	st.shared.f32 	[%r3], %f16;
$L__BB0_10:
	bar.sync 	0;
	setp.gt.u32 	%p6, %r2, 1;
	@%p6 bra 	$L__BB0_12;
	ld.shared.f32 	%f17, [%r3];
	ld.shared.f32 	%f18, [%r3+8];
	add.f32 	%f19, %f17, %f18;
	st.shared.f32 	[%r3], %f19;
$L__BB0_12:
	bar.sync 	0;
	setp.ne.s32 	%p7, %r2, 0;
	@%p7 bra 	$L__BB0_14;
	ld.shared.f32 	%f20, [%r3];
	ld.shared.f32 	%f21, [_ZZ6VecAddPfS_E4data+4];
	add.f32 	%f22, %f20, %f21;
	st.shared.f32 	[%r3], %f22;
$L__BB0_14:
	setp.ne.s32 	%p8, %r2, 0;
	bar.sync 	0;
	@%p8 bra 	$L__BB0_16;
	ld.shared.f32 	%f23, [_ZZ6VecAddPfS_E4data];
	cvta.to.global.u64 	%rd6, %rd1;
	mul.wide.u32 	%rd7, %r1, 4;
	add.s64 	%rd8, %rd6, %rd7;
	st.global.f32 	[%rd8], %f23;
$L__BB0_16:
	ret;

}


// ===== COMPILED SASS (sm_100) =====

	.target	sm_100

	.elftype	@"ET_EXEC"


//--------------------- .note.nv.tkinfo           --------------------------
	.section	.note.nv.tkinfo,"",@"SHT_NOTE"
	.sectionflags	@"SHF_NOTE_NV_TKINFO"
	.tkinfo
        /*0018*/ 	.word	0x00000002
        /*0030*/ 	.string	""
        /*0030*/ 	.string	"ptxas"
        /*0030*/ 	.string	"Cuda compilation tools, release 13.0, V13.0.88"
        /*0030*/ 	.string	"Build cuda_13.0.r13.0/compiler.36424714_0"
        /*0030*/ 	.string	"-arch sm_100 -m 64 "



//--------------------- .note.nv.cuinfo           --------------------------
	.section	.note.nv.cuinfo,"",@"SHT_NOTE"
	.sectionflags	@"SHF_NOTE_NV_CUINFO"
        /*0018*/ 	.short	0x0002
        /*001a*/ 	.short	0x0064
        /*001c*/ 	.short	0x0082
	.zero		2


//--------------------- .nv.info                  --------------------------
	.section	.nv.info,"",@"SHT_CUDA_INFO"
	.align	4


	//----- nvinfo : EIATTR_REGCOUNT
	.align		4
        /*0000*/ 	.byte	0x04, 0x2f
        /*0002*/ 	.short	(.L_1 - .L_0)
	.align		4
.L_0:
        /*0004*/ 	.word	index@(_Z6VecAddPfS_)
        /*0008*/ 	.word	0x0000000c


	//----- nvinfo : EIATTR_FRAME_SIZE
	.align		4
.L_1:
        /*000c*/ 	.byte	0x04, 0x11
        /*000e*/ 	.short	(.L_3 - .L_2)
	.align		4
.L_2:
        /*0010*/ 	.word	index@(_Z6VecAddPfS_)
        /*0014*/ 	.word	0x00000000


	//----- nvinfo : EIATTR_MIN_STACK_SIZE
	.align		4
.L_3:
        /*0018*/ 	.byte	0x04, 0x12
        /*001a*/ 	.short	(.L_5 - .L_4)
	.align		4
.L_4:
        /*001c*/ 	.word	index@(_Z6VecAddPfS_)
        /*0020*/ 	.word	0x00000000
.L_5:


//--------------------- .nv.compat                --------------------------
	.section	.nv.compat,"",@"SHT_CUDA_COMPAT_INFO"
	.align	4
        /*0000*/ 	.byte	0x02, 0x09, 0x00, 0x00, 0x02, 0x02, 0x01, 0x00, 0x02, 0x05, 0x05, 0x00, 0x03, 0x07, 0x01, 0x01
        /*0010*/ 	.byte	0x02, 0x03, 0x00, 0x00, 0x02, 0x06, 0x01, 0x00, 0x04, 0x0b, 0x08, 0x00, 0x09, 0x00, 0x00, 0x00
        /*0020*/ 	.byte	0x00, 0x00, 0x00, 0x00


//--------------------- .nv.info._Z6VecAddPfS_    --------------------------
	.section	.nv.info._Z6VecAddPfS_,"",@"SHT_CUDA_INFO"
	.sectionflags	@""
	.align	4


	//----- nvinfo : EIATTR_CUDA_API_VERSION
	.align		4
        /*0000*/ 	.byte	0x04, 0x37
        /*0002*/ 	.short	(.L_7 - .L_6)
.L_6:
        /*0004*/ 	.word	0x00000082


	//----- nvinfo : EIATTR_KPARAM_INFO
	.align		4
.L_7:
        /*0008*/ 	.byte	0x04, 0x17
        /*000a*/ 	.short	(.L_9 - .L_8)
.L_8:
        /*000c*/ 	.word	0x00000000
        /*0010*/ 	.short	0x0001
        /*0012*/ 	.short	0x0008
        /*0014*/ 	.byte	0x00, 0xf5, 0x21, 0x00


	//----- nvinfo : EIATTR_KPARAM_INFO
	.align		4
.L_9:
        /*0018*/ 	.byte	0x04, 0x17
        /*001a*/ 	.short	(.L_11 - .L_10)
.L_10:
        /*001c*/ 	.word	0x00000000
        /*0020*/ 	.short	0x0000
        /*0022*/ 	.short	0x0000
        /*0024*/ 	.byte	0x00, 0xf5, 0x21, 0x00


	//----- nvinfo : EIATTR_SPARSE_MMA_MASK
	.align		4
.L_11:
        /*0028*/ 	.byte	0x03, 0x50
        /*002a*/ 	.short	0x0000


	//----- nvinfo : EIATTR_MAXREG_COUNT
	.align		4
        /*002c*/ 	.byte	0x03, 0x1b
        /*002e*/ 	.short	0x00ff


	//----- nvinfo : EIATTR_NUM_BARRIERS
	.align		4
        /*0030*/ 	.byte	0x02, 0x4c
        /*0032*/ 	.byte	0x01
	.zero		1


	//----- nvinfo : EIATTR_MERCURY_ISA_VERSION
	.align		4
        /*0034*/ 	.byte	0x03, 0x5f
        /*0036*/ 	.short	0x0101


	//----- nvinfo : EIATTR_VRC_CTA_INIT_COUNT
	.align		4
        /*0038*/ 	.byte	0x02, 0x4a
	.zero		1
	.zero		1


	//----- nvinfo : EIATTR_EXIT_INSTR_OFFSETS
	.align		4
        /*003c*/ 	.byte	0x04, 0x1c
        /*003e*/ 	.short	(.L_13 - .L_12)


	//   ....[0]....
.L_12:
        /*0040*/ 	.word	0x00000380


	//   ....[1]....
        /*0044*/ 	.word	0x000003d0


	//----- nvinfo : EIATTR_CBANK_PARAM_SIZE
	.align		4
.L_13:
        /*0048*/ 	.byte	0x03, 0x19
        /*004a*/ 	.short	0x0010


	//----- nvinfo : EIATTR_PARAM_CBANK
	.align		4
        /*004c*/ 	.byte	0x04, 0x0a
        /*004e*/ 	.short	(.L_15 - .L_14)
	.align		4
.L_14:
        /*0050*/ 	.word	index@(.nv.constant0._Z6VecAddPfS_)
        /*0054*/ 	.short	0x0380
        /*0056*/ 	.short	0x0010


	//----- nvinfo : EIATTR_SW_WAR
	.align		4
.L_15:
        /*0058*/ 	.byte	0x04, 0x36
        /*005a*/ 	.short	(.L_17 - .L_16)
.L_16:
        /*005c*/ 	.word	0x00000008
.L_17:


//--------------------- .nv.callgraph             --------------------------
	.section	.nv.callgraph,"",@"SHT_CUDA_CALLGRAPH"
	.align	4
	.sectionentsize	8
	.align		4
        /*0000*/ 	.word	0x00000000
	.align		4
        /*0004*/ 	.word	0xffffffff
	.align		4
        /*0008*/ 	.word	0x00000000
	.align		4
        /*000c*/ 	.word	0xfffffffe
	.align		4
        /*0010*/ 	.word	0x00000000
	.align		4
        /*0014*/ 	.word	0xfffffffd
	.align		4
        /*0018*/ 	.word	0x00000000
	.align		4
        /*001c*/ 	.word	0xfffffffc


//--------------------- .text._Z6VecAddPfS_       --------------------------
	.section	.text._Z6VecAddPfS_,"ax",@progbits
	.align	128
        .global         _Z6VecAddPfS_
        .type           _Z6VecAddPfS_,@function
        .size           _Z6VecAddPfS_,(.L_x_1 - _Z6VecAddPfS_)
        .other          _Z6VecAddPfS_,@"STO_CUDA_ENTRY STV_DEFAULT"
_Z6VecAddPfS_:
.text._Z6VecAddPfS_:
[----:B------:R-:W-:Y:S01]  /*0000*/  LDC R1, c[0x0][0x37c] ;  /* 0x0000df00ff017b82 */ /* 0x000fe20000000800 */
[----:B------:R-:W0:Y:S07]  /*0010*/  S2R R9, SR_TID.X ;  /* 0x0000000000097919 */ /* 0x000e2e0000002100 */
[----:B------:R-:W1:Y:S01]  /*0020*/  LDC.64 R2, c[0x0][0x380] ;  /* 0x0000e000ff027b82 */ /* 0x000e620000000a00 */
[----:B------:R-:W2:Y:S01]  /*0030*/  LDCU.64 UR6, c[0x0][0x358] ;  /* 0x00006b00ff0677ac */ /* 0x000ea20008000a00 */
[----:B------:R-:W0:Y:S02]  /*0040*/  S2R R0, SR_CTAID.X ;  /* 0x0000000000007919 */ /* 0x000e240000002500 */
[----:B0-----:R-:W-:-:S05]  /*0050*/  LEA R5, R0, R9, 0x7 ;  /* 0x0000000900057211 */ /* 0x001fca00078e38ff */
[----:B-1----:R-:W-:-:S06]  /*0060*/  IMAD.WIDE.U32 R2, R5, 0x4, R2 ;  /* 0x0000000405027825 */ /* 0x002fcc00078e0002 */
[----:B--2---:R-:W2:Y:S01]  /*0070*/  LDG.E R2, desc[UR6][R2.64] ;  /* 0x0000000602027981 */ /* 0x004ea2000c1e1900 */
[----:B------:R-:W0:Y:S01]  /*0080*/  S2UR UR5, SR_CgaCtaId ;  /* 0x00000000000579c3 */ /* 0x000e220000008800 */
[----:B------:R-:W-:Y:S01]  /*0090*/  UMOV UR4, 0x400 ;  /* 0x0000040000047882 */ /* 0x000fe20000000000 */
[C---:B------:R-:W-:Y:S02]  /*00a0*/  ISETP.GT.U32.AND P1, PT, R9.reuse, 0x3f, PT ;  /* 0x0000003f0900780c */ /* 0x040fe40003f24070 */
[----:B------:R-:W-:Y:S01]  /*00b0*/  ISETP.GT.U32.AND P0, PT, R9, 0x1f, PT ;  /* 0x0000001f0900780c */ /* 0x000fe20003f04070 */
[----:B0-----:R-:W-:-:S06]  /*00c0*/  ULEA UR4, UR5, UR4, 0x18 ;  /* 0x0000000405047291 */ /* 0x001fcc000f8ec0ff */
[----:B------:R-:W-:-:S05]  /*00d0*/  LEA R5, R9, UR4, 0x2 ;  /* 0x0000000409057c11 */ /* 0x000fca000f8e10ff */
[----:B--2---:R-:W-:Y:S01]  /*00e0*/  STS [R5], R2 ;  /* 0x0000000205007388 */ /* 0x004fe20000000800 */
[----:B------:R-:W-:Y:S06]  /*00f0*/  BAR.SYNC.DEFER_BLOCKING 0x0 ;  /* 0x0000000000007b1d */ /* 0x000fec0000010000 */
[----:B------:R-:W-:Y:S04]  /*0100*/  @!P1 LDS R4, [R5] ;  /* 0x0000000005049984 */ /* 0x000fe80000000800 */
[----:B------:R-:W0:Y:S02]  /*0110*/  @!P1 LDS R7, [R5+0x100] ;  /* 0x0001000005079984 */ /* 0x000e240000000800 */
[----:B0-----:R-:W-:-:S05]  /*0120*/  @!P1 FADD R4, R4, R7 ;  /* 0x0000000704049221 */ /* 0x001fca0000000000 */
[----:B------:R-:W-:Y:S01]  /*0130*/  @!P1 STS [R5], R4 ;  /* 0x0000000405009388 */ /* 0x000fe20000000800 */
[----:B------:R-:W-:Y:S01]  /*0140*/  BAR.SYNC.DEFER_BLOCKING 0x0 ;  /* 0x0000000000007b1d */ /* 0x000fe20000010000 */
[----:B------:R-:W-:-:S05]  /*0150*/  ISETP.GT.U32.AND P1, PT, R9, 0xf, PT ;  /* 0x0000000f0900780c */ /* 0x000fca0003f24070 */
        /* <DEDUP_REMOVED lines=23> */
[----:B------:R-:W-:-:S05]  /*02d0*/  ISETP.NE.AND P1, PT, R9, RZ, PT ;  /* 0x000000ff0900720c */ /* 0x000fca0003f25270 */
[----:B------:R-:W-:Y:S04]  /*02e0*/  @!P0 LDS R2, [R5] ;  /* 0x0000000005028984 */ /* 0x000fe80000000800 */
[----:B------:R-:W0:Y:S02]  /*02f0*/  @!P0 LDS R3, [R5+0x8] ;  /* 0x0000080005038984 */ /* 0x000e240000000800 */
[----:B0-----:R-:W-:-:S05]  /*0300*/  @!P0 FADD R2, R2, R3 ;  /* 0x0000000302028221 */ /* 0x001fca0000000000 */
[----:B------:R-:W-:Y:S01]  /*0310*/  @!P0 STS [R5], R2 ;  /* 0x0000000205008388 */ /* 0x000fe20000000800 */
[----:B------:R-:W-:Y:S06]  /*0320*/  BAR.SYNC.DEFER_BLOCKING 0x0 ;  /* 0x0000000000007b1d */ /* 0x000fec0000010000 */
[----:B------:R-:W-:Y:S04]  /*0330*/  @!P1 LDS R3, [R5] ;  /* 0x0000000005039984 */ /* 0x000fe80000000800 */
[----:B------:R-:W0:Y:S02]  /*0340*/  @!P1 LDS R4, [UR4+0x4] ;  /* 0x00000404ff049984 */ /* 0x000e240008000800 */
[----:B0-----:R-:W-:-:S05]  /*0350*/  @!P1 FADD R4, R3, R4 ;  /* 0x0000000403049221 */ /* 0x001fca0000000000 */
[----:B------:R0:W-:Y:S01]  /*0360*/  @!P1 STS [R5], R4 ;  /* 0x0000000405009388 */ /* 0x0001e20000000800 */
[----:B------:R-:W-:Y:S06]  /*0370*/  BAR.SYNC.DEFER_BLOCKING 0x0 ;  /* 0x0000000000007b1d */ /* 0x000fec0000010000 */
[----:B------:R-:W-:Y:S05]  /*0380*/  @P1 EXIT ;  /* 0x000000000000194d */ /* 0x000fea0003800000 */
[----:B0-----:R-:W0:Y:S01]  /*0390*/  LDS R5, [UR4] ;  /* 0x00000004ff057984 */ /* 0x001e220008000800 */
[----:B------:R-:W1:Y:S02]  /*03a0*/  LDC.64 R2, c[0x0][0x388] ;  /* 0x0000e200ff027b82 */ /* 0x000e640000000a00 */
[----:B-1----:R-:W-:-:S05]  /*03b0*/  IMAD.WIDE.U32 R2, R0, 0x4, R2 ;  /* 0x0000000400027825 */ /* 0x002fca00078e0002 */
[----:B0-----:R-:W-:Y:S01]  /*03c0*/  STG.E desc[UR6][R2.64], R5 ;  /* 0x0000000502007986 */ /* 0x001fe2000c101906 */
[----:B------:R-:W-:Y:S05]  /*03d0*/  EXIT ;  /* 0x000000000000794d */ /* 0x000fea0003800000 */
.L_x_0:
[----:B------:R-:W-:-:S00]  /*03e0*/  BRA `(.L_x_0) ;  /* 0xfffffffc00fc7947 */ /* 0x000fc0000383ffff */
[----:B------:R-:W-:-:S00]  /*03f0*/  NOP ;  /* 0x0000000000007918 */ /* 0x000fc00000000000 */
        /* <DEDUP_REMOVED lines=8> */
.L_x_1:


//--------------------- .nv.shared._Z6VecAddPfS_  --------------------------
	.section	.nv.shared._Z6VecAddPfS_,"aw",@nobits
	.sectionflags	@""
	.align	4
.nv.shared._Z6VecAddPfS_:
	.zero		1536


//--------------------- .nv.shared.reserved.0     --------------------------
	.section	.nv.shared.reserved.0,"aw",@nobits
	.weak		__nv_reservedSMEM_offset_0_alias
	.size		__nv_reservedSMEM_offset_0_alias, 0, 64
	.other		__nv_reservedSMEM_offset_0_alias,@"STO_CUDA_RESERVED_SHARED STV_DEFAULT"
__nv_reservedSMEM_offset_0_alias:
	.zero		0
	.zero		64


//--------------------- .nv.constant0._Z6VecAddPfS_ --------------------------
	.section	.nv.constant0._Z6VecAddPfS_,"a",@progbits
	.sectionflags	@""
	.align	4
.nv.constant0._Z6VecAddPfS_:
	.zero		912


//--------------------- SYMBOLS --------------------------

	.type		.nv.reservedSmem.offset0,@object
	.size		.nv.reservedSmem.offset0,0x4
	.type		.nv.reservedSmem.cap,@object
	.size		.nv.reservedSmem.cap,0x4
